//
// Generated by NVIDIA NVVM Compiler
//
// Compiler Build ID: CL-36424714
// Cuda compilation tools, release 13.0, V13.0.88
// Based on NVVM 20.0.0
//

.version 9.0
.target sm_100
.address_size 64

	// .globl	_Z10sumTIandBIPii
.extern .func  (.param .b32 func_retval0) vprintf
(
	.param .b64 vprintf_param_0,
	.param .b64 vprintf_param_1
)
;
.global .align 1 .b8 $str[4] = {37, 100, 10};

.visible .entry _Z10sumTIandBIPii(
	.param .u64 .ptr .align 1 _Z10sumTIandBIPii_param_0,
	.param .u32 _Z10sumTIandBIPii_param_1
)
{
	.local .align 8 .b8 	__local_depot0[8];
	.reg .b64 	%SP;
	.reg .b64 	%SPL;
	.reg .pred 	%p<2>;
	.reg .b32 	%r<12>;
	.reg .b64 	%rd<11>;

	mov.u64 	%SPL, __local_depot0;
	cvta.local.u64 	%SP, %SPL;
	ld.param.u64 	%rd2, [_Z10sumTIandBIPii_param_0];
	ld.param.u32 	%r7, [_Z10sumTIandBIPii_param_1];
	cvta.to.global.u64 	%rd1, %rd2;
	mov.u32 	%r1, %tid.x;
	mov.u32 	%r2, %ctaid.x;
	mov.u32 	%r8, %ntid.x;
	mad.lo.s32 	%r3, %r2, %r8, %r1;
	setp.lt.s32 	%p1, %r3, %r7;
	@%p1 bra 	$L__BB0_2;
	mul.wide.s32 	%rd3, %r3, 4;
	add.s64 	%rd4, %rd1, %rd3;
	ld.global.u32 	%r11, [%rd4];
	bra.uni 	$L__BB0_3;
$L__BB0_2:
	add.s32 	%r11, %r1, %r2;
	mul.wide.s32 	%rd5, %r3, 4;
	add.s64 	%rd6, %rd1, %rd5;
	st.global.u32 	[%rd6], %r11;
$L__BB0_3:
	add.u64 	%rd7, %SP, 0;
	add.u64 	%rd8, %SPL, 0;
	st.local.u32 	[%rd8], %r11;
	mov.u64 	%rd9, $str;
	cvta.global.u64 	%rd10, %rd9;
	{ // callseq 0, 0
	.param .b64 param0;
	st.param.b64 	[param0], %rd10;
	.param .b64 param1;
	st.param.b64 	[param1], %rd7;
	.param .b32 retval0;
	call.uni (retval0), 
	vprintf, 
	(
	param0, 
	param1
	);
	ld.param.b32 	%r9, [retval0];
	} // callseq 0
	ret;

}


// ===== COMPILED SASS (sm_100) =====

	.target	sm_100

	.elftype	@"ET_EXEC"


//--------------------- .note.nv.tkinfo           --------------------------
	.section	.note.nv.tkinfo,"",@"SHT_NOTE"
	.sectionflags	@"SHF_NOTE_NV_TKINFO"
	.tkinfo
        /*0018*/ 	.word	0x00000002
        /*0030*/ 	.string	""
        /*0030*/ 	.string	"ptxas"
        /*0030*/ 	.string	"Cuda compilation tools, release 13.0, V13.0.88"
        /*0030*/ 	.string	"Build cuda_13.0.r13.0/compiler.36424714_0"
        /*0030*/ 	.string	"-arch sm_100 -m 64 "



//--------------------- .note.nv.cuinfo           --------------------------
	.section	.note.nv.cuinfo,"",@"SHT_NOTE"
	.sectionflags	@"SHF_NOTE_NV_CUINFO"
        /*0018*/ 	.short	0x0002
        /*001a*/ 	.short	0x0064
        /*001c*/ 	.short	0x0082
	.zero		2


//--------------------- .nv.info                  --------------------------
	.section	.nv.info,"",@"SHT_CUDA_INFO"
	.align	4


	//----- nvinfo : EIATTR_REGCOUNT
	.align		4
        /*0000*/ 	.byte	0x04, 0x2f
        /*0002*/ 	.short	(.L_2 - .L_1)
	.align		4
.L_1:
        /*0004*/ 	.word	index@(_Z10sumTIandBIPii)
        /*0008*/ 	.word	0x00000018


	//----- nvinfo : EIATTR_FRAME_SIZE
	.align		4
.L_2:
        /*000c*/ 	.byte	0x04, 0x11
        /*000e*/ 	.short	(.L_4 - .L_3)
	.align		4
.L_3:
        /*0010*/ 	.word	index@(_Z10sumTIandBIPii)
        /*0014*/ 	.word	0x00000008


	//----- nvinfo : EIATTR_MIN_STACK_SIZE
	.align		4
.L_4:
        /*0018*/ 	.byte	0x04, 0x12
        /*001a*/ 	.short	(.L_6 - .L_5)
	.align		4
.L_5:
        /*001c*/ 	.word	index@(_Z10sumTIandBIPii)
        /*0020*/ 	.word	0x00000008
.L_6:


//--------------------- .nv.compat                --------------------------
	.section	.nv.compat,"",@"SHT_CUDA_COMPAT_INFO"
	.align	4
        /*0000*/ 	.byte	0x02, 0x09, 0x00, 0x00, 0x02, 0x02, 0x01, 0x00, 0x02, 0x05, 0x05, 0x00, 0x03, 0x07, 0x01, 0x01
        /*0010*/ 	.byte	0x02, 0x03, 0x00, 0x00, 0x02, 0x06, 0x01, 0x00, 0x04, 0x0b, 0x08, 0x00, 0x09, 0x00, 0x00, 0x00
        /*0020*/ 	.byte	0x00, 0x00, 0x00, 0x00


//--------------------- .nv.info._Z10sumTIandBIPii --------------------------
	.section	.nv.info._Z10sumTIandBIPii,"",@"SHT_CUDA_INFO"
	.sectionflags	@""
	.align	4


	//----- nvinfo : EIATTR_CUDA_API_VERSION
	.align		4
        /*0000*/ 	.byte	0x04, 0x37
        /*0002*/ 	.short	(.L_8 - .L_7)
.L_7:
        /*0004*/ 	.word	0x00000082


	//----- nvinfo : EIATTR_KPARAM_INFO
	.align		4
.L_8:
        /*0008*/ 	.byte	0x04, 0x17
        /*000a*/ 	.short	(.L_10 - .L_9)
.L_9:
        /*000c*/ 	.word	0x00000000
        /*0010*/ 	.short	0x0001
        /*0012*/ 	.short	0x0008
        /*0014*/ 	.byte	0x00, 0xf0, 0x11, 0x00


	//----- nvinfo : EIATTR_KPARAM_INFO
	.align		4
.L_10:
        /*0018*/ 	.byte	0x04, 0x17
        /*001a*/ 	.short	(.L_12 - .L_11)
.L_11:
        /*001c*/ 	.word	0x00000000
        /*0020*/ 	.short	0x0000
        /*0022*/ 	.short	0x0000
        /*0024*/ 	.byte	0x00, 0xf5, 0x21, 0x00


	//----- nvinfo : EIATTR_SPARSE_MMA_MASK
	.align		4
.L_12:
        /*0028*/ 	.byte	0x03, 0x50
        /*002a*/ 	.short	0x0000


	//----- nvinfo : EIATTR_MAXREG_COUNT
	.align		4
        /*002c*/ 	.byte	0x03, 0x1b
        /*002e*/ 	.short	0x00ff


	//----- nvinfo : EIATTR_EXTERNS
	.align		4
        /*0030*/ 	.byte	0x04, 0x0f
        /*0032*/ 	.short	(.L_14 - .L_13)


	//   ....[0]....
	.align		4
.L_13:
        /*0034*/ 	.word	index@(vprintf)


	//----- nvinfo : EIATTR_MERCURY_ISA_VERSION
	.align		4
.L_14:
        /*0038*/ 	.byte	0x03, 0x5f
        /*003a*/ 	.short	0x0101


	//----- nvinfo : EIATTR_VRC_CTA_INIT_COUNT
	.align		4
        /*003c*/ 	.byte	0x02, 0x4a
	.zero		1
	.zero		1


	//----- nvinfo : EIATTR_SYSCALL_OFFSETS
	.align		4
        /*0040*/ 	.byte	0x04, 0x46
        /*0042*/ 	.short	(.L_16 - .L_15)


	//   ....[0]....
.L_15:
        /*0044*/ 	.word	0x00000190


	//----- nvinfo : EIATTR_EXIT_INSTR_OFFSETS
	.align		4
.L_16:
        /*0048*/ 	.byte	0x04, 0x1c
        /*004a*/ 	.short	(.L_18 - .L_17)


	//   ....[0]....
.L_17:
        /*004c*/ 	.word	0x000001a0


	//----- nvinfo : EIATTR_CBANK_PARAM_SIZE
	.align		4
.L_18:
        /*0050*/ 	.byte	0x03, 0x19
        /*0052*/ 	.short	0x000c


	//----- nvinfo : EIATTR_PARAM_CBANK
	.align		4
        /*0054*/ 	.byte	0x04, 0x0a
        /*0056*/ 	.short	(.L_20 - .L_19)
	.align		4
.L_19:
        /*0058*/ 	.word	index@(.nv.constant0._Z10sumTIandBIPii)
        /*005c*/ 	.short	0x0380
        /*005e*/ 	.short	0x000c


	//----- nvinfo : EIATTR_SW_WAR
	.align		4
.L_20:
        /*0060*/ 	.byte	0x04, 0x36
        /*0062*/ 	.short	(.L_22 - .L_21)
.L_21:
        /*0064*/ 	.word	0x00000008
.L_22:


//--------------------- .nv.callgraph             --------------------------
	.section	.nv.callgraph,"",@"SHT_CUDA_CALLGRAPH"
	.align	4
	.sectionentsize	8
	.align		4
        /*0000*/ 	.word	0x00000000
	.align		4
        /*0004*/ 	.word	0xffffffff
	.align		4
        /*0008*/ 	.word	index@(_Z10sumTIandBIPii)
	.align		4
        /*000c*/ 	.word	index@(vprintf)
	.align		4
        /*0010*/ 	.word	0x00000000
	.align		4
        /*0014*/ 	.word	0xfffffffe
	.align		4
        /*0018*/ 	.word	0x00000000
	.align		4
        /*001c*/ 	.word	0xfffffffd
	.align		4
        /*0020*/ 	.word	0x00000000
	.align		4
        /*0024*/ 	.word	0xfffffffc


//--------------------- .nv.constant4             --------------------------
	.section	.nv.constant4,"a",@progbits
	.align	8
	.align		8
.nv.constant4:
        /*0000*/ 	.dword	vprintf
	.align		8
        /*0008*/ 	.dword	$str


//--------------------- .text._Z10sumTIandBIPii   --------------------------
	.section	.text._Z10sumTIandBIPii,"ax",@progbits
	.align	128
        .global         _Z10sumTIandBIPii
        .type           _Z10sumTIandBIPii,@function
        .size           _Z10sumTIandBIPii,(.L_x_2 - _Z10sumTIandBIPii)
        .other          _Z10sumTIandBIPii,@"STO_CUDA_ENTRY STV_DEFAULT"
_Z10sumTIandBIPii:
.text._Z10sumTIandBIPii:
[----:B------:R-:W0:Y:S01]  /*0000*/  LDC R1, c[0x0][0x37c] ;  /* 0x0000df00ff017b82 */ /* 0x000e220000000800 */
[----:B------:R-:W1:Y:S01]  /*0010*/  S2R R4, SR_TID.X ;  /* 0x0000000000047919 */ /* 0x000e620000002100 */
[----:B------:R-:W2:Y:S06]  /*0020*/  LDCU UR7, c[0x0][0x2fc] ;  /* 0x00005f80ff0777ac */ /* 0x000eac0008000800 */
[----:B------:R-:W1:Y:S01]  /*0030*/  S2UR UR8, SR_CTAID.X ;  /* 0x00000000000879c3 */ /* 0x000e620000002500 */
[----:B0-----:R-:W-:Y:S01]  /*0040*/  VIADD R1, R1, 0xfffffff8 ;  /* 0xfffffff801017836 */ /* 0x001fe20000000000 */
[----:B------:R-:W0:Y:S01]  /*0050*/  LDCU UR6, c[0x0][0x388] ;  /* 0x00007100ff0677ac */ /* 0x000e220008000800 */
[----:B------:R-:W3:Y:S05]  /*0060*/  LDCU.64 UR4, c[0x0][0x358] ;  /* 0x00006b00ff0477ac */ /* 0x000eea0008000a00 */
[----:B------:R-:W1:Y:S08]  /*0070*/  LDC R5, c[0x0][0x360] ;  /* 0x0000d800ff057b82 */ /* 0x000e700000000800 */
[----:B------:R-:W4:Y:S01]  /*0080*/  LDC.64 R2, c[0x0][0x380] ;  /* 0x0000e000ff027b82 */ /* 0x000f220000000a00 */
[----:B-1----:R-:W-:-:S05]  /*0090*/  IMAD R5, R5, UR8, R4 ;  /* 0x0000000805057c24 */ /* 0x002fca000f8e0204 */
[C---:B0-----:R-:W-:Y:S01]  /*00a0*/  ISETP.GE.AND P0, PT, R5.reuse, UR6, PT ;  /* 0x0000000605007c0c */ /* 0x041fe2000bf06270 */
[----:B----4-:R-:W-:-:S12]  /*00b0*/  IMAD.WIDE R2, R5, 0x4, R2 ;  /* 0x0000000405027825 */ /* 0x010fd800078e0202 */
[----:B---3--:R-:W3:Y:S01]  /*00c0*/  @P0 LDG.E R0, desc[UR4][R2.64] ;  /* 0x0000000402000981 */ /* 0x008ee2000c1e1900 */
[----:B------:R-:W-:Y:S01]  /*00d0*/  MOV R8, 0x0 ;  /* 0x0000000000087802 */ /* 0x000fe20000000f00 */
[----:B------:R-:W0:Y:S05]  /*00e0*/  LDCU UR6, c[0x0][0x2f8] ;  /* 0x00005f00ff0677ac */ /* 0x000e2a0008000800 */
[----:B------:R-:W1:Y:S01]  /*00f0*/  LDC.64 R8, c[0x4][R8] ;  /* 0x0100000008087b82 */ /* 0x000e620000000a00 */
[----:B------:R-:W-:Y:S01]  /*0100*/  @!P0 IADD3 R0, PT, PT, R4, UR8, RZ ;  /* 0x0000000804008c10 */ /* 0x000fe2000fffe0ff */
[----:B------:R-:W4:Y:S04]  /*0110*/  LDCU.64 UR8, c[0x4][0x8] ;  /* 0x01000100ff0877ac */ /* 0x000f280008000a00 */
[----:B---3--:R3:W-:Y:S04]  /*0120*/  STL [R1], R0 ;  /* 0x0000000001007387 */ /* 0x0087e80000100800 */
[----:B------:R3:W-:Y:S01]  /*0130*/  @!P0 STG.E desc[UR4][R2.64], R0 ;  /* 0x0000000002008986 */ /* 0x0007e2000c101904 */
[----:B0-----:R-:W-:-:S05]  /*0140*/  IADD3 R6, P0, PT, R1, UR6, RZ ;  /* 0x0000000601067c10 */ /* 0x001fca000ff1e0ff */
[----:B--2---:R-:W-:Y:S02]  /*0150*/  IMAD.X R7, RZ, RZ, UR7, P0 ;  /* 0x00000007ff077e24 */ /* 0x004fe400080e06ff */
[----:B----4-:R-:W-:Y:S01]  /*0160*/  IMAD.U32 R4, RZ, RZ, UR8 ;  /* 0x00000008ff047e24 */ /* 0x010fe2000f8e00ff */
[----:B-1----:R-:W-:-:S07]  /*0170*/  MOV R5, UR9 ;  /* 0x0000000900057c02 */ /* 0x002fce0008000f00 */
[----:B------:R-:W-:-:S07]  /*0180*/  LEPC R20, `(.L_x_0) ;  /* 0x000000001014794e */ /* 0x000fce0000000000 */
[----:B---3--:R-:W-:Y:S05]  /*0190*/  CALL.ABS.NOINC R8 ;  /* 0x0000000008007343 */ /* 0x008fea0003c00000 */
.L_x_0:
[----:B------:R-:W-:Y:S05]  /*01a0*/  EXIT ;  /* 0x000000000000794d */ /* 0x000fea0003800000 */
.L_x_1:
[----:B------:R-:W-:-:S00]  /*01b0*/  BRA `(.L_x_1) ;  /* 0xfffffffc00fc7947 */ /* 0x000fc0000383ffff */
[----:B------:R-:W-:-:S00]  /*01c0*/  NOP ;  /* 0x0000000000007918 */ /* 0x000fc00000000000 */
        /* <DEDUP_REMOVED lines=11> */
.L_x_2:


//--------------------- .nv.global.init           --------------------------
	.section	.nv.global.init,"aw",@progbits
.nv.global.init:
	.type		$str,@object
	.size		$str,(.L_0 - $str)
$str:
        /*0000*/ 	.byte	0x25, 0x64, 0x0a, 0x00
.L_0:


//--------------------- .nv.shared.reserved.0     --------------------------
	.section	.nv.shared.reserved.0,"aw",@nobits
	.weak		__nv_reservedSMEM_offset_0_alias
	.size		__nv_reservedSMEM_offset_0_alias, 0, 64
	.other		__nv_reservedSMEM_offset_0_alias,@"STO_CUDA_RESERVED_SHARED STV_DEFAULT"
__nv_reservedSMEM_offset_0_alias:
	.zero		0
	.zero		64


//--------------------- .nv.constant0._Z10sumTIandBIPii --------------------------
	.section	.nv.constant0._Z10sumTIandBIPii,"a",@progbits
	.sectionflags	@""
	.align	4
.nv.constant0._Z10sumTIandBIPii:
	.zero		908


//--------------------- SYMBOLS --------------------------

	.type		.nv.reservedSmem.offset0,@object
	.size		.nv.reservedSmem.offset0,0x4
	.type		vprintf,@function
